	.headerflags	@"EF_CUDA_TEXMODE_UNIFIED EF_CUDA_64BIT_ADDRESS EF_CUDA_ACCELERATORS EF_CUDA_SM90 EF_CUDA_VIRTUAL_SM(EF_CUDA_SM90)"
	.elftype	@"ET_EXEC"


//--------------------- .nv.info                  --------------------------
	.section	.nv.info,"",@"SHT_CUDA_INFO"
	.align	4


	//----- nvinfo : EIATTR_REGCOUNT
	.align		4
        /*0000*/ 	.byte	0x04, 0x2f
        /*0002*/ 	.short	(.L_1 - .L_0)
	.align		4
.L_0:
        /*0004*/ 	.word	index@(triton_poi_fused_max_pool2d_with_indices_8)
        /*0008*/ 	.word	0x00000020


	//----- nvinfo : EIATTR_MIN_STACK_SIZE
	.align		4
.L_1:
        /*000c*/ 	.byte	0x04, 0x12
        /*000e*/ 	.short	(.L_3 - .L_2)
	.align		4
.L_2:
        /*0010*/ 	.word	index@(triton_poi_fused_max_pool2d_with_indices_8)
        /*0014*/ 	.word	0x00000000


	//----- nvinfo : EIATTR_FRAME_SIZE
	.align		4
.L_3:
        /*0018*/ 	.byte	0x04, 0x11
        /*001a*/ 	.short	(.L_5 - .L_4)
	.align		4
.L_4:
        /*001c*/ 	.word	index@(triton_poi_fused_max_pool2d_with_indices_8)
        /*0020*/ 	.word	0x00000000


	//----- nvinfo : EIATTR_MIN_STACK_SIZE
	.align		4
.L_5:
        /*0024*/ 	.byte	0x04, 0x12
        /*0026*/ 	.short	(.L_7 - .L_6)
	.align		4
.L_6:
        /*0028*/ 	.word	index@(triton_poi_fused_max_pool2d_with_indices_8)
        /*002c*/ 	.word	0x00000000
.L_7:


//--------------------- .nv.info.triton_poi_fused_max_pool2d_with_indices_8 --------------------------
	.section	.nv.info.triton_poi_fused_max_pool2d_with_indices_8,"",@"SHT_CUDA_INFO"
	.sectionflags	@""
	.align	4


	//----- nvinfo : EIATTR_CUDA_API_VERSION
	.align		4
        /*0000*/ 	.byte	0x04, 0x37
        /*0002*/ 	.short	(.L_9 - .L_8)
.L_8:
        /*0004*/ 	.word	0x0000007c


	//----- nvinfo : EIATTR_KPARAM_INFO
	.align		4
.L_9:
        /*0008*/ 	.byte	0x04, 0x17
        /*000a*/ 	.short	(.L_11 - .L_10)
.L_10:
        /*000c*/ 	.word	0x00000000
        /*0010*/ 	.short	0x0003
        /*0012*/ 	.short	0x0018
        /*0014*/ 	.byte	0x00, 0xf0, 0x11, 0x00


	//----- nvinfo : EIATTR_KPARAM_INFO
	.align		4
.L_11:
        /*0018*/ 	.byte	0x04, 0x17
        /*001a*/ 	.short	(.L_13 - .L_12)
.L_12:
        /*001c*/ 	.word	0x00000000
        /*0020*/ 	.short	0x0002
        /*0022*/ 	.short	0x0010
        /*0024*/ 	.byte	0x00, 0xf4, 0x21, 0x00


	//----- nvinfo : EIATTR_KPARAM_INFO
	.align		4
.L_13:
        /*0028*/ 	.byte	0x04, 0x17
        /*002a*/ 	.short	(.L_15 - .L_14)
.L_14:
        /*002c*/ 	.word	0x00000000
        /*0030*/ 	.short	0x0001
        /*0032*/ 	.short	0x0008
        /*0034*/ 	.byte	0x00, 0xf4, 0x21, 0x00


	//----- nvinfo : EIATTR_KPARAM_INFO
	.align		4
.L_15:
        /*0038*/ 	.byte	0x04, 0x17
        /*003a*/ 	.short	(.L_17 - .L_16)
.L_16:
        /*003c*/ 	.word	0x00000000
        /*0040*/ 	.short	0x0000
        /*0042*/ 	.short	0x0000
        /*0044*/ 	.byte	0x00, 0xf4, 0x21, 0x00


	//----- nvinfo : EIATTR_SPARSE_MMA_MASK
	.align		4
.L_17:
        /*0048*/ 	.byte	0x03, 0x50
        /*004a*/ 	.short	0x0000


	//----- nvinfo : EIATTR_MAXREG_COUNT
	.align		4
        /*004c*/ 	.byte	0x03, 0x1b
        /*004e*/ 	.short	0x00ff


	//----- nvinfo : EIATTR_EXIT_INSTR_OFFSETS
	.align		4
        /*0050*/ 	.byte	0x04, 0x1c
        /*0052*/ 	.short	(.L_19 - .L_18)


	//   ....[0]....
.L_18:
        /*0054*/ 	.word	0x00000f90


	//----- nvinfo : EIATTR_REQNTID
	.align		4
.L_19:
        /*0058*/ 	.byte	0x04, 0x10
        /*005a*/ 	.short	(.L_21 - .L_20)
.L_20:
        /*005c*/ 	.word	0x00000080
        /*0060*/ 	.word	0x00000001
        /*0064*/ 	.word	0x00000001


	//----- nvinfo : EIATTR_CBANK_PARAM_SIZE
	.align		4
.L_21:
        /*0068*/ 	.byte	0x03, 0x19
        /*006a*/ 	.short	0x001c


	//----- nvinfo : EIATTR_PARAM_CBANK
	.align		4
        /*006c*/ 	.byte	0x04, 0x0a
        /*006e*/ 	.short	(.L_23 - .L_22)
	.align		4
.L_22:
        /*0070*/ 	.word	index@(.nv.constant0.triton_poi_fused_max_pool2d_with_indices_8)
        /*0074*/ 	.short	0x0210
        /*0076*/ 	.short	0x001c


	//----- nvinfo : EIATTR_SW_WAR
	.align		4
.L_23:
        /*0078*/ 	.byte	0x04, 0x36
        /*007a*/ 	.short	(.L_25 - .L_24)
.L_24:
        /*007c*/ 	.word	0x00000008
.L_25:


//--------------------- .nv.callgraph             --------------------------
	.section	.nv.callgraph,"",@"SHT_CUDA_CALLGRAPH"
	.align	4
	.sectionentsize	8
	.align		4
        /*0000*/ 	.word	0x00000000
	.align		4
        /*0004*/ 	.word	0xffffffff
	.align		4
        /*0008*/ 	.word	0x00000000
	.align		4
        /*000c*/ 	.word	0xfffffffe
	.align		4
        /*0010*/ 	.word	0x00000000
	.align		4
        /*0014*/ 	.word	0xfffffffd
	.align		4
        /*0018*/ 	.word	0x00000000
	.align		4
        /*001c*/ 	.word	0xfffffffc


//--------------------- .text.triton_poi_fused_max_pool2d_with_indices_8 --------------------------
	.section	.text.triton_poi_fused_max_pool2d_with_indices_8,"ax",@progbits
	.align	128
        .global         triton_poi_fused_max_pool2d_with_indices_8
        .type           triton_poi_fused_max_pool2d_with_indices_8,@function
        .size           triton_poi_fused_max_pool2d_with_indices_8,(.L_x_1 - triton_poi_fused_max_pool2d_with_indices_8)
        .other          triton_poi_fused_max_pool2d_with_indices_8,@"STO_CUDA_ENTRY STV_DEFAULT"
triton_poi_fused_max_pool2d_with_indices_8:
.text.triton_poi_fused_max_pool2d_with_indices_8:
[----:B------:R-:W-:Y:S01]  /*0000*/  LDC R1, c[0x0][0x28] ;  /* 0x00000a00ff017b82 */ /* 0x000fe20000000800 */
[----:B------:R-:W1:Y:S07]  /*0010*/  S2R R0, SR_TID.X ;  /* 0x0000000000007919 */ /* 0x000e6e0000002100 */
[----:B------:R-:W2:Y:S01]  /*0020*/  LDC.64 R20, c[0x0][0x210] ;  /* 0x00008400ff147b82 */ /* 0x000ea20000000a00 */
[----:B------:R-:W-:Y:S01]  /*0030*/  CS2R R10, SRZ ;  /* 0x00000000000a7805 */ /* 0x000fe2000001ff00 */
[----:B------:R-:W-:Y:S01]  /*0040*/  ULDC.64 UR4, c[0x0][0x208] ;  /* 0x0000820000047ab9 */ /* 0x000fe20000000a00 */
[----:B------:R-:W3:Y:S01]  /*0050*/  S2R R5, SR_CTAID.X ;  /* 0x0000000000057919 */ /* 0x000ee20000002500 */
[----:B------:R-:W-:-:S02]  /*0060*/  CS2R R12, SRZ ;  /* 0x00000000000c7805 */ /* 0x000fc4000001ff00 */
[----:B------:R-:W-:Y:S02]  /*0070*/  CS2R R14, SRZ ;  /* 0x00000000000e7805 */ /* 0x000fe4000001ff00 */
[----:B------:R-:W-:Y:S01]  /*0080*/  CS2R R16, SRZ ;  /* 0x0000000000107805 */ /* 0x000fe2000001ff00 */
[----:B------:R-:W-:Y:S01]  /*0090*/  ULDC.64 UR6, c[0x0][0x220] ;  /* 0x0000880000067ab9 */ /* 0x000fe20000000a00 */
[----:B-1----:R-:W-:Y:S01]  /*00a0*/  IMAD.SHL.U32 R0, R0, 0x4, RZ ;  /* 0x0000000400007824 */ /* 0x002fe200078e00ff */
[----:B---3--:R-:W-:-:S04]  /*00b0*/  SHF.R.S32.HI R3, RZ, 0x16, R5 ;  /* 0x00000016ff037819 */ /* 0x008fc80000011405 */
[----:B------:R-:W-:Y:S02]  /*00c0*/  LOP3.LUT R0, R0, 0x1fc, RZ, 0xc0, !PT ;  /* 0x000001fc00007812 */ /* 0x000fe400078ec0ff */
[----:B------:R-:W-:-:S03]  /*00d0*/  SGXT R3, R3, 0x1 ;  /* 0x000000010303781a */ /* 0x000fc60000000200 */
[----:B------:R-:W-:-:S05]  /*00e0*/  IMAD R0, R5, 0x200, R0 ;  /* 0x0000020005007824 */ /* 0x000fca00078e0200 */
[CC--:B------:R-:W-:Y:S02]  /*00f0*/  LEA.HI R2, R3.reuse, R0.reuse, RZ, 0x6 ;  /* 0x0000000003027211 */ /* 0x0c0fe400078f30ff */
[----:B------:R-:W-:Y:S02]  /*0100*/  LEA.HI R3, R3, R0, RZ, 0xa ;  /* 0x0000000003037211 */ /* 0x000fe400078f50ff */
[----:B------:R-:W-:Y:S02]  /*0110*/  SHF.R.S32.HI R22, RZ, 0x6, R2 ;  /* 0x00000006ff167819 */ /* 0x000fe40000011402 */
[----:B------:R-:W-:Y:S02]  /*0120*/  SHF.R.S32.HI R4, RZ, 0xa, R3 ;  /* 0x0000000aff047819 */ /* 0x000fe40000011403 */
[----:B------:R-:W-:Y:S02]  /*0130*/  LOP3.LUT R3, R2, 0xffffffc0, RZ, 0xc0, !PT ;  /* 0xffffffc002037812 */ /* 0x000fe400078ec0ff */
[----:B------:R-:W-:-:S02]  /*0140*/  LEA.HI R5, R22, R22, RZ, 0x4 ;  /* 0x0000001616057211 */ /* 0x000fc400078f20ff */
[----:B------:R-:W-:Y:S01]  /*0150*/  LEA.HI R2, R4, R4, RZ, 0x4 ;  /* 0x0000000404027211 */ /* 0x000fe200078f20ff */
[----:B------:R-:W-:Y:S01]  /*0160*/  IMAD.IADD R3, R0, 0x1, -R3 ;  /* 0x0000000100037824 */ /* 0x000fe200078e0a03 */
[----:B------:R-:W-:Y:S02]  /*0170*/  LOP3.LUT R5, R5, 0xfffffff0, RZ, 0xc0, !PT ;  /* 0xfffffff005057812 */ /* 0x000fe400078ec0ff */
[----:B------:R-:W-:Y:S01]  /*0180*/  LOP3.LUT R7, R2, 0xfffffff0, RZ, 0xc0, !PT ;  /* 0xfffffff002077812 */ /* 0x000fe200078ec0ff */
[----:B------:R-:W-:Y:S02]  /*0190*/  IMAD R9, R4, 0x1000, R3 ;  /* 0x0000100004097824 */ /* 0x000fe400078e0203 */
[----:B------:R-:W-:Y:S02]  /*01a0*/  IMAD.IADD R22, R22, 0x1, -R5 ;  /* 0x0000000116167824 */ /* 0x000fe400078e0a05 */
[----:B------:R-:W-:Y:S01]  /*01b0*/  IMAD.IADD R3, R4, 0x1, -R7 ;  /* 0x0000000104037824 */ /* 0x000fe200078e0a07 */
[----:B------:R-:W-:Y:S01]  /*01c0*/  CS2R R4, SRZ ;  /* 0x0000000000047805 */ /* 0x000fe2000001ff00 */
[C---:B------:R-:W-:Y:S01]  /*01d0*/  IMAD R2, R22.reuse, 0x80, R9 ;  /* 0x0000008016027824 */ /* 0x040fe200078e0209 */
[----:B------:R-:W-:-:S02]  /*01e0*/  ISETP.GT.AND P0, PT, R22, RZ, PT ;  /* 0x000000ff1600720c */ /* 0x000fc40003f04270 */
[----:B------:R-:W-:Y:S02]  /*01f0*/  CS2R R6, SRZ ;  /* 0x0000000000067805 */ /* 0x000fe4000001ff00 */
[C---:B------:R-:W-:Y:S01]  /*0200*/  ISETP.GT.AND P1, PT, R3.reuse, RZ, PT ;  /* 0x000000ff0300720c */ /* 0x040fe20003f24270 */
[C---:B------:R-:W-:Y:S01]  /*0210*/  VIADD R19, R2.reuse, 0xfffff7c0 ;  /* 0xfffff7c002137836 */ /* 0x040fe20000000000 */
[----:B------:R-:W-:Y:S01]  /*0220*/  ISETP.GT.AND P2, PT, R3, RZ, P0 ;  /* 0x000000ff0300720c */ /* 0x000fe20000744270 */
[----:B------:R-:W-:Y:S01]  /*0230*/  VIADD R25, R2, 0xfffff800 ;  /* 0xfffff80002197836 */ /* 0x000fe20000000000 */
[----:B------:R-:W-:Y:S02]  /*0240*/  ISETP.GT.AND P1, PT, R22, -0x1, P1 ;  /* 0xffffffff1600780c */ /* 0x000fe40000f24270 */
[----:B------:R-:W-:Y:S01]  /*0250*/  CS2R R8, SRZ ;  /* 0x0000000000087805 */ /* 0x000fe2000001ff00 */
[----:B--2---:R-:W-:-:S04]  /*0260*/  IMAD.WIDE R18, R19, 0x4, R20 ;  /* 0x0000000413127825 */ /* 0x004fc800078e0214 */
[----:B------:R-:W-:-:S04]  /*0270*/  IMAD.WIDE R24, R25, 0x4, R20 ;  /* 0x0000000419187825 */ /* 0x000fc800078e0214 */
[----:B------:R1:W2:Y:S04]  /*0280*/  @P2 LDG.E.128 R4, desc[UR4][R18.64] ;  /* 0x0000000412042981 */ /* 0x0002a8000c1e1d00 */
[----:B------:R3:W4:Y:S01]  /*0290*/  @P1 LDG.E.128 R8, desc[UR4][R24.64] ;  /* 0x0000000418081981 */ /* 0x000722000c1e1d00 */
[----:B------:R-:W-:-:S04]  /*02a0*/  VIADD R27, R2, 0xfffff840 ;  /* 0xfffff840021b7836 */ /* 0x000fc80000000000 */
[----:B------:R-:W-:-:S05]  /*02b0*/  IMAD.WIDE R26, R27, 0x4, R20 ;  /* 0x000000041b1a7825 */ /* 0x000fca00078e0214 */
[----:B------:R-:W5:Y:S01]  /*02c0*/  @P1 LDG.E.128 R12, desc[UR4][R26.64] ;  /* 0x000000041a0c1981 */ /* 0x000f62000c1e1d00 */
[C---:B------:R-:W-:Y:S02]  /*02d0*/  ISETP.GT.AND P0, PT, R3.reuse, -0x1, P0 ;  /* 0xffffffff0300780c */ /* 0x040fe40000704270 */
[----:B-1----:R-:W-:Y:S02]  /*02e0*/  CS2R R18, SRZ ;  /* 0x0000000000127805 */ /* 0x002fe4000001ff00 */
[----:B------:R-:W-:Y:S01]  /*02f0*/  LOP3.LUT R3, R3, R22, RZ, 0xfc, !PT ;  /* 0x0000001603037212 */ /* 0x000fe200078efcff */
[----:B------:R-:W-:Y:S01]  /*0300*/  VIADD R29, R2, 0x40 ;  /* 0x00000040021d7836 */ /* 0x000fe20000000000 */
[----:B--2---:R-:W-:Y:S02]  /*0310*/  SEL R23, R4, 0xff800000, P2 ;  /* 0xff80000004177807 */ /* 0x004fe40001000000 */
[----:B---3--:R-:W-:Y:S01]  /*0320*/  SEL R24, R5, 0xff800000, P2 ;  /* 0xff80000005187807 */ /* 0x008fe20001000000 */
[----:B------:R-:W-:Y:S01]  /*0330*/  VIADD R5, R2, 0xffffffc0 ;  /* 0xffffffc002057836 */ /* 0x000fe20000000000 */
[----:B----4-:R-:W-:-:S02]  /*0340*/  SEL R8, R8, 0xff800000, P1 ;  /* 0xff80000008087807 */ /* 0x010fc40000800000 */
[----:B------:R-:W-:Y:S01]  /*0350*/  SEL R9, R9, 0xff800000, P1 ;  /* 0xff80000009097807 */ /* 0x000fe20000800000 */
[----:B------:R-:W-:Y:S01]  /*0360*/  IMAD.WIDE R4, R5, 0x4, R20 ;  /* 0x0000000405047825 */ /* 0x000fe200078e0214 */
[----:B------:R-:W-:Y:S02]  /*0370*/  FSETP.GT.AND P5, PT, R8, R23, PT ;  /* 0x000000170800720b */ /* 0x000fe40003fa4000 */
[----:B------:R-:W-:Y:S02]  /*0380*/  FSETP.GT.AND P6, PT, R9, R24, PT ;  /* 0x000000180900720b */ /* 0x000fe40003fc4000 */
[----:B------:R-:W-:Y:S01]  /*0390*/  SEL R25, R6, 0xff800000, P2 ;  /* 0xff80000006197807 */ /* 0x000fe20001000000 */
[----:B------:R1:W2:Y:S01]  /*03a0*/  @P0 LDG.E.128 R16, desc[UR4][R4.64] ;  /* 0x0000000404100981 */ /* 0x0002a2000c1e1d00 */
[----:B------:R-:W-:Y:S02]  /*03b0*/  SEL R10, R10, 0xff800000, P1 ;  /* 0xff8000000a0a7807 */ /* 0x000fe40000800000 */
[----:B------:R-:W-:-:S02]  /*03c0*/  SEL R7, R7, 0xff800000, P2 ;  /* 0xff80000007077807 */ /* 0x000fc40001000000 */
[----:B------:R-:W-:Y:S02]  /*03d0*/  FSETP.NAN.AND P2, PT, R8, R8, PT ;  /* 0x000000080800720b */ /* 0x000fe40003f48000 */
[----:B------:R-:W-:Y:S02]  /*03e0*/  FSETP.GT.AND P3, PT, R10, R25, PT ;  /* 0x000000190a00720b */ /* 0x000fe40003f64000 */
[----:B------:R-:W-:Y:S02]  /*03f0*/  SEL R28, R11, 0xff800000, P1 ;  /* 0xff8000000b1c7807 */ /* 0x000fe40000800000 */
[----:B------:R-:W-:Y:S02]  /*0400*/  @!P5 SEL R8, R8, R23, P2 ;  /* 0x000000170808d207 */ /* 0x000fe40001000000 */
[----:B------:R-:W-:Y:S02]  /*0410*/  FSETP.NAN.AND P2, PT, R9, R9, PT ;  /* 0x000000090900720b */ /* 0x000fe40003f48000 */
[----:B------:R-:W-:-:S02]  /*0420*/  FSETP.GT.AND P4, PT, R28, R7, PT ;  /* 0x000000071c00720b */ /* 0x000fc40003f84000 */
[----:B------:R-:W-:Y:S02]  /*0430*/  @!P6 SEL R9, R9, R24, P2 ;  /* 0x000000180909e207 */ /* 0x000fe40001000000 */
[----:B------:R-:W-:-:S04]  /*0440*/  FSETP.NAN.AND P2, PT, R10, R10, PT ;  /* 0x0000000a0a00720b */ /* 0x000fc80003f48000 */
[----:B------:R-:W-:Y:S02]  /*0450*/  @!P3 SEL R10, R10, R25, P2 ;  /* 0x000000190a0ab207 */ /* 0x000fe40001000000 */
[----:B------:R-:W-:-:S04]  /*0460*/  FSETP.NAN.AND P2, PT, R28, R28, PT ;  /* 0x0000001c1c00720b */ /* 0x000fc80003f48000 */
[----:B------:R-:W-:Y:S02]  /*0470*/  @!P4 SEL R28, R28, R7, P2 ;  /* 0x000000071c1cc207 */ /* 0x000fe40001000000 */
[----:B------:R-:W-:Y:S02]  /*0480*/  ISETP.GT.AND P2, PT, R3, -0x1, PT ;  /* 0xffffffff0300780c */ /* 0x000fe40003f44270 */
[----:B-1----:R-:W-:Y:S02]  /*0490*/  CS2R R4, SRZ ;  /* 0x0000000000047805 */ /* 0x002fe4000001ff00 */
[----:B------:R-:W-:Y:S01]  /*04a0*/  CS2R R6, SRZ ;  /* 0x0000000000067805 */ /* 0x000fe2000001ff00 */
[----:B------:R-:W-:-:S08]  /*04b0*/  IMAD.WIDE R24, R2, 0x4, R20 ;  /* 0x0000000402187825 */ /* 0x000fd000078e0214 */
[----:B------:R1:W3:Y:S01]  /*04c0*/  @P2 LDG.E.128 R4, desc[UR4][R24.64] ;  /* 0x0000000418042981 */ /* 0x0002e2000c1e1d00 */
[----:B-----5:R-:W-:Y:S02]  /*04d0*/  SEL R15, R15, 0xff800000, P1 ;  /* 0xff8000000f0f7807 */ /* 0x020fe40000800000 */
[----:B------:R-:W-:Y:S02]  /*04e0*/  SEL R22, RZ, 0x1, !P4 ;  /* 0x00000001ff167807 */ /* 0x000fe40006000000 */
[----:B------:R-:W-:Y:S02]  /*04f0*/  FSETP.NAN.AND P4, PT, R15, R15, PT ;  /* 0x0000000f0f00720b */ /* 0x000fe40003f88000 */
[----:B------:R-:W-:Y:S02]  /*0500*/  SEL R3, R14, 0xff800000, P1 ;  /* 0xff8000000e037807 */ /* 0x000fe40000800000 */
[----:B------:R-:W-:Y:S02]  /*0510*/  SEL R26, RZ, 0x1, !P3 ;  /* 0x00000001ff1a7807 */ /* 0x000fe40005800000 */
[----:B------:R-:W-:-:S02]  /*0520*/  FSETP.NAN.AND P3, PT, R3, R3, PT ;  /* 0x000000030300720b */ /* 0x000fc40003f68000 */
[----:B-1----:R-:W-:Y:S02]  /*0530*/  SEL R24, R13, 0xff800000, P1 ;  /* 0xff8000000d187807 */ /* 0x002fe40000800000 */
[----:B------:R-:W-:Y:S02]  /*0540*/  SEL R13, RZ, 0x1, !P6 ;  /* 0x00000001ff0d7807 */ /* 0x000fe40007000000 */
[----:B------:R-:W-:Y:S02]  /*0550*/  SEL R23, R12, 0xff800000, P1 ;  /* 0xff8000000c177807 */ /* 0x000fe40000800000 */
[----:B------:R-:W-:Y:S02]  /*0560*/  FSETP.GEU.AND P6, PT, R28, R15, PT ;  /* 0x0000000f1c00720b */ /* 0x000fe40003fce000 */
[----:B------:R-:W-:Y:S02]  /*0570*/  FSETP.NAN.AND P1, PT, R24, R24, PT ;  /* 0x000000181800720b */ /* 0x000fe40003f28000 */
[----:B------:R-:W-:-:S02]  /*0580*/  @!P4 SEL R15, R15, R28, !P6 ;  /* 0x0000001c0f0fc207 */ /* 0x000fc40007000000 */
[----:B------:R-:W-:Y:S02]  /*0590*/  SEL R14, RZ, 0x1, !P5 ;  /* 0x00000001ff0e7807 */ /* 0x000fe40006800000 */
[----:B------:R-:W-:Y:S02]  /*05a0*/  FSETP.GEU.AND P4, PT, R10, R3, PT ;  /* 0x000000030a00720b */ /* 0x000fe40003f8e000 */
[----:B------:R-:W-:Y:S02]  /*05b0*/  FSETP.NAN.AND P5, PT, R23, R23, PT ;  /* 0x000000171700720b */ /* 0x000fe40003fa8000 */
[----:B------:R-:W-:Y:S02]  /*05c0*/  @!P3 SEL R3, R3, R10, !P4 ;  /* 0x0000000a0303b207 */ /* 0x000fe40006000000 */
[----:B------:R-:W-:-:S04]  /*05d0*/  FSETP.GEU.AND P3, PT, R9, R24, PT ;  /* 0x000000180900720b */ /* 0x000fc80003f6e000 */
[----:B------:R-:W-:Y:S02]  /*05e0*/  @!P1 SEL R24, R24, R9, !P3 ;  /* 0x0000000918189207 */ /* 0x000fe40005800000 */
[----:B------:R-:W-:Y:S02]  /*05f0*/  FSETP.GEU.AND P1, PT, R8, R23, PT ;  /* 0x000000170800720b */ /* 0x000fe40003f2e000 */
[----:B------:R-:W-:Y:S01]  /*0600*/  CS2R R10, SRZ ;  /* 0x00000000000a7805 */ /* 0x000fe2000001ff00 */
[----:B------:R-:W-:Y:S01]  /*0610*/  IMAD.WIDE R28, R29, 0x4, R20 ;  /* 0x000000041d1c7825 */ /* 0x000fe200078e0214 */
[----:B------:R-:W-:Y:S02]  /*0620*/  @!P5 SEL R23, R23, R8, !P1 ;  /* 0x000000081717d207 */ /* 0x000fe40004800000 */
[----:B------:R-:W-:-:S06]  /*0630*/  CS2R R8, SRZ ;  /* 0x0000000000087805 */ /* 0x000fcc000001ff00 */
[----:B------:R1:W4:Y:S01]  /*0640*/  @P2 LDG.E.128 R8, desc[UR4][R28.64] ;  /* 0x000000041c082981 */ /* 0x000322000c1e1d00 */
[----:B------:R-:W-:Y:S02]  /*0650*/  SEL R12, R22, 0x2, P6 ;  /* 0x00000002160c7807 */ /* 0x000fe40003000000 */
[----:B------:R-:W-:Y:S02]  /*0660*/  SEL R26, R26, 0x2, P4 ;  /* 0x000000021a1a7807 */ /* 0x000fe40002000000 */
[----:B------:R-:W-:Y:S02]  /*0670*/  SEL R13, R13, 0x2, P3 ;  /* 0x000000020d0d7807 */ /* 0x000fe40001800000 */
[----:B------:R-:W-:Y:S01]  /*0680*/  SEL R14, R14, 0x2, P1 ;  /* 0x000000020e0e7807 */ /* 0x000fe20000800000 */
[----:B-1----:R-:W-:Y:S01]  /*0690*/  VIADD R29, R2, 0x7c0 ;  /* 0x000007c0021d7836 */ /* 0x002fe20000000000 */
[----:B--2---:R-:W-:Y:S02]  /*06a0*/  SEL R16, R16, 0xff800000, P0 ;  /* 0xff80000010107807 */ /* 0x004fe40000000000 */
[----:B------:R-:W-:-:S02]  /*06b0*/  SEL R17, R17, 0xff800000, P0 ;  /* 0xff80000011117807 */ /* 0x000fc40000000000 */
[-C--:B------:R-:W-:Y:S02]  /*06c0*/  FSETP.NAN.AND P5, PT, R16, R16.reuse, PT ;  /* 0x000000101000720b */ /* 0x080fe40003fa8000 */
[----:B------:R-:W-:Y:S02]  /*06d0*/  FSETP.NAN.AND P6, PT, R17, R17, PT ;  /* 0x000000111100720b */ /* 0x000fe40003fc8000 */
[----:B------:R-:W-:Y:S02]  /*06e0*/  SEL R18, R18, 0xff800000, P0 ;  /* 0xff80000012127807 */ /* 0x000fe40000000000 */
[----:B------:R-:W-:Y:S02]  /*06f0*/  FSETP.GEU.AND P4, PT, R23, R16, PT ;  /* 0x000000101700720b */ /* 0x000fe40003f8e000 */
[----:B------:R-:W-:Y:S02]  /*0700*/  FSETP.NAN.AND P3, PT, R18, R18, PT ;  /* 0x000000121200720b */ /* 0x000fe40003f68000 */
[----:B------:R-:W-:-:S03]  /*0710*/  SEL R28, R19, 0xff800000, P0 ;  /* 0xff800000131c7807 */ /* 0x000fc60000000000 */
[----:B------:R-:W-:Y:S02]  /*0720*/  @!P5 SEL R16, R16, R23, !P4 ;  /* 0x000000171010d207 */ /* 0x000fe40006000000 */
[----:B------:R-:W-:Y:S02]  /*0730*/  FSETP.GEU.AND P5, PT, R24, R17, PT ;  /* 0x000000111800720b */ /* 0x000fe40003fae000 */
[----:B------:R-:W-:Y:S02]  /*0740*/  FSETP.NAN.AND P1, PT, R28, R28, PT ;  /* 0x0000001c1c00720b */ /* 0x000fe40003f28000 */
[----:B------:R-:W-:Y:S02]  /*0750*/  @!P6 SEL R17, R17, R24, !P5 ;  /* 0x000000181111e207 */ /* 0x000fe40006800000 */
[----:B------:R-:W-:-:S04]  /*0760*/  FSETP.GEU.AND P6, PT, R3, R18, PT ;  /* 0x000000120300720b */ /* 0x000fc80003fce000 */
[----:B------:R-:W-:Y:S02]  /*0770*/  @!P3 SEL R18, R18, R3, !P6 ;  /* 0x000000031212b207 */ /* 0x000fe40007000000 */
[----:B------:R-:W-:-:S04]  /*0780*/  FSETP.GEU.AND P3, PT, R15, R28, PT ;  /* 0x0000001c0f00720b */ /* 0x000fc80003f6e000 */
[----:B------:R-:W-:Y:S02]  /*0790*/  @!P1 SEL R28, R28, R15, !P3 ;  /* 0x0000000f1c1c9207 */ /* 0x000fe40005800000 */
[----:B---3--:R-:W-:-:S04]  /*07a0*/  SEL R3, R7, 0xff800000, P2 ;  /* 0xff80000007037807 */ /* 0x008fc80001000000 */
[-C--:B------:R-:W-:Y:S02]  /*07b0*/  FSETP.NAN.AND P1, PT, R3, R3.reuse, PT ;  /* 0x000000030300720b */ /* 0x080fe40003f28000 */
[----:B------:R-:W-:Y:S02]  /*07c0*/  SEL R22, R14, 0x3, P4 ;  /* 0x000000030e167807 */ /* 0x000fe40002000000 */
[----:B------:R-:W-:Y:S02]  /*07d0*/  FSETP.GEU.AND P4, PT, R28, R3, PT ;  /* 0x000000031c00720b */ /* 0x000fe40003f8e000 */
[----:B------:R-:W-:Y:S02]  /*07e0*/  SEL R23, R6, 0xff800000, P2 ;  /* 0xff80000006177807 */ /* 0x000fe40001000000 */
[----:B------:R-:W-:Y:S02]  /*07f0*/  CS2R R6, SRZ ;  /* 0x0000000000067805 */ /* 0x000fe4000001ff00 */
[----:B------:R-:W-:-:S02]  /*0800*/  SEL R24, R5, 0xff800000, P2 ;  /* 0xff80000005187807 */ /* 0x000fc40001000000 */
[----:B------:R-:W-:Y:S02]  /*0810*/  SEL R19, R4, 0xff800000, P2 ;  /* 0xff80000004137807 */ /* 0x000fe40001000000 */
[----:B------:R-:W-:Y:S02]  /*0820*/  CS2R R4, SRZ ;  /* 0x0000000000047805 */ /* 0x000fe4000001ff00 */
[----:B------:R-:W-:Y:S01]  /*0830*/  @!P1 SEL R3, R3, R28, !P4 ;  /* 0x0000001c03039207 */ /* 0x000fe20006000000 */
[----:B------:R-:W-:Y:S01]  /*0840*/  IMAD.WIDE R28, R29, 0x4, R20 ;  /* 0x000000041d1c7825 */ /* 0x000fe200078e0214 */
[----:B------:R-:W-:Y:S02]  /*0850*/  FSETP.NAN.AND P1, PT, R23, R23, PT ;  /* 0x000000171700720b */ /* 0x000fe40003f28000 */
[----:B------:R-:W-:Y:S02]  /*0860*/  SEL R25, R13, 0x3, P5 ;  /* 0x000000030d197807 */ /* 0x000fe40002800000 */
[----:B------:R-:W-:Y:S01]  /*0870*/  FSETP.NAN.AND P5, PT, R24, R24, PT ;  /* 0x000000181800720b */ /* 0x000fe20003fa8000 */
[----:B------:R1:W2:Y:S01]  /*0880*/  @P0 LDG.E.128 R4, desc[UR4][R28.64] ;  /* 0x000000041c040981 */ /* 0x0002a2000c1e1d00 */
[----:B------:R-:W-:-:S02]  /*0890*/  SEL R26, R26, 0x3, P6 ;  /* 0x000000031a1a7807 */ /* 0x000fc40003000000 */
[----:B------:R-:W-:-:S05]  /*08a0*/  FSETP.GEU.AND P6, PT, R18, R23, PT ;  /* 0x000000171200720b */ /* 0x000fca0003fce000 */
[----:B------:R-:W-:Y:S02]  /*08b0*/  @!P1 SEL R23, R23, R18, !P6 ;  /* 0x0000001217179207 */ /* 0x000fe40007000000 */
[----:B------:R-:W-:-:S04]  /*08c0*/  FSETP.GEU.AND P1, PT, R17, R24, PT ;  /* 0x000000181100720b */ /* 0x000fc80003f2e000 */
[----:B------:R-:W-:Y:S01]  /*08d0*/  @!P5 SEL R24, R24, R17, !P1 ;  /* 0x000000111818d207 */ /* 0x000fe20004800000 */
[----:B------:R-:W-:Y:S01]  /*08e0*/  VIADD R17, R2, 0x800 ;  /* 0x0000080002117836 */ /* 0x000fe20000000000 */
[----:B------:R-:W-:Y:S02]  /*08f0*/  SEL R27, R12, 0x3, P3 ;  /* 0x000000030c1b7807 */ /* 0x000fe40001800000 */
[----:B------:R-:W-:Y:S02]  /*0900*/  CS2R R12, SRZ ;  /* 0x00000000000c7805 */ /* 0x000fe4000001ff00 */
[----:B------:R-:W-:Y:S02]  /*0910*/  CS2R R14, SRZ ;  /* 0x00000000000e7805 */ /* 0x000fe4000001ff00 */
[-C--:B------:R-:W-:Y:S01]  /*0920*/  FSETP.NAN.AND P3, PT, R19, R19.reuse, PT ;  /* 0x000000131300720b */ /* 0x080fe20003f68000 */
[----:B-1----:R-:W-:Y:S01]  /*0930*/  IMAD.WIDE R28, R17, 0x4, R20 ;  /* 0x00000004111c7825 */ /* 0x002fe200078e0214 */
[----:B------:R-:W-:-:S04]  /*0940*/  FSETP.GEU.AND P5, PT, R16, R19, PT ;  /* 0x000000131000720b */ /* 0x000fc80003fae000 */
[----:B------:R1:W3:Y:S01]  /*0950*/  @P2 LDG.E.128 R12, desc[UR4][R28.64] ;  /* 0x000000041c0c2981 */ /* 0x0002e2000c1e1d00 */
[----:B----4-:R-:W-:-:S06]  /*0960*/  SEL R8, R8, 0xff800000, P2 ;  /* 0xff80000008087807 */ /* 0x010fcc0001000000 */
[----:B------:R-:W-:Y:S02]  /*0970*/  @!P3 SEL R19, R19, R16, !P5 ;  /* 0x000000101313b207 */ /* 0x000fe40006800000 */
[-C--:B------:R-:W-:Y:S01]  /*0980*/  FSETP.NAN.AND P3, PT, R8, R8.reuse, PT ;  /* 0x000000080800720b */ /* 0x080fe20003f68000 */
[----:B------:R-:W-:Y:S01]  /*0990*/  VIADD R17, R2, 0x840 ;  /* 0x0000084002117836 */ /* 0x000fe20000000000 */
[----:B------:R-:W-:Y:S02]  /*09a0*/  SEL R27, R27, 0x4, P4 ;  /* 0x000000041b1b7807 */ /* 0x000fe40002000000 */
[----:B------:R-:W-:Y:S01]  /*09b0*/  FSETP.GEU.AND P4, PT, R19, R8, PT ;  /* 0x000000081300720b */ /* 0x000fe20003f8e000 */
[----:B------:R-:W-:Y:S01]  /*09c0*/  IMAD.WIDE R20, R17, 0x4, R20 ;  /* 0x0000000411147825 */ /* 0x000fe200078e0214 */
[----:B------:R-:W-:-:S07]  /*09d0*/  CS2R R16, SRZ ;  /* 0x0000000000107805 */ /* 0x000fce000001ff00 */
[----:B------:R-:W-:Y:S02]  /*09e0*/  @!P3 SEL R8, R8, R19, !P4 ;  /* 0x000000130808b207 */ /* 0x000fe40006000000 */
[----:B------:R-:W-:-:S06]  /*09f0*/  CS2R R18, SRZ ;  /* 0x0000000000127805 */ /* 0x000fcc000001ff00 */
[----:B------:R4:W5:Y:S01]  /*0a00*/  @P2 LDG.E.128 R16, desc[UR4][R20.64] ;  /* 0x0000000414102981 */ /* 0x000962000c1e1d00 */
[----:B------:R-:W-:Y:S02]  /*0a10*/  SEL R9, R9, 0xff800000, P2 ;  /* 0xff80000009097807 */ /* 0x000fe40001000000 */
[----:B------:R-:W-:Y:S02]  /*0a20*/  SEL R10, R10, 0xff800000, P2 ;  /* 0xff8000000a0a7807 */ /* 0x000fe40001000000 */
[----:B------:R-:W-:Y:S02]  /*0a30*/  FSETP.NAN.AND P3, PT, R9, R9, PT ;  /* 0x000000090900720b */ /* 0x000fe40003f68000 */
[----:B------:R-:W-:Y:S02]  /*0a40*/  SEL R2, R25, 0x4, P1 ;  /* 0x0000000419027807 */ /* 0x000fe40000800000 */
[----:B------:R-:W-:Y:S02]  /*0a50*/  FSETP.NAN.AND P1, PT, R10, R10, PT ;  /* 0x0000000a0a00720b */ /* 0x000fe40003f28000 */
[----:B-1----:R-:W-:-:S02]  /*0a60*/  SEL R28, R11, 0xff800000, P2 ;  /* 0xff8000000b1c7807 */ /* 0x002fc40001000000 */
[----:B------:R-:W-:Y:S02]  /*0a70*/  SEL R22, R22, 0x4, P5 ;  /* 0x0000000416167807 */ /* 0x000fe40002800000 */
[----:B------:R-:W-:Y:S02]  /*0a80*/  SEL R26, R26, 0x4, P6 ;  /* 0x000000041a1a7807 */ /* 0x000fe40003000000 */
[----:B------:R-:W-:Y:S02]  /*0a90*/  FSETP.GEU.AND P5, PT, R24, R9, PT ;  /* 0x000000091800720b */ /* 0x000fe40003fae000 */
[----:B------:R-:W-:Y:S02]  /*0aa0*/  FSETP.NAN.AND P6, PT, R28, R28, PT ;  /* 0x0000001c1c00720b */ /* 0x000fe40003fc8000 */
[----:B------:R-:W-:Y:S02]  /*0ab0*/  @!P3 SEL R9, R9, R24, !P5 ;  /* 0x000000180909b207 */ /* 0x000fe40006800000 */
[----:B------:R-:W-:-:S04]  /*0ac0*/  FSETP.GEU.AND P3, PT, R23, R10, PT ;  /* 0x0000000a1700720b */ /* 0x000fc80003f6e000 */
[----:B------:R-:W-:Y:S02]  /*0ad0*/  @!P1 SEL R10, R10, R23, !P3 ;  /* 0x000000170a0a9207 */ /* 0x000fe40005800000 */
[----:B------:R-:W-:-:S04]  /*0ae0*/  FSETP.GEU.AND P1, PT, R3, R28, PT ;  /* 0x0000001c0300720b */ /* 0x000fc80003f2e000 */
[----:B------:R-:W-:Y:S02]  /*0af0*/  @!P6 SEL R28, R28, R3, !P1 ;  /* 0x000000031c1ce207 */ /* 0x000fe40004800000 */
[----:B------:R-:W-:Y:S02]  /*0b00*/  SEL R2, R2, 0x5, P5 ;  /* 0x0000000502027807 */ /* 0x000fe40002800000 */
[----:B------:R-:W-:Y:S02]  /*0b10*/  SEL R26, R26, 0x5, P3 ;  /* 0x000000051a1a7807 */ /* 0x000fe40001800000 */
[----:B------:R-:W-:Y:S02]  /*0b20*/  SEL R27, R27, 0x5, P1 ;  /* 0x000000051b1b7807 */ /* 0x000fe40000800000 */
[----:B--2---:R-:W-:Y:S02]  /*0b30*/  SEL R7, R7, 0xff800000, P0 ;  /* 0xff80000007077807 */ /* 0x004fe40000000000 */
[----:B------:R-:W-:-:S02]  /*0b40*/  SEL R11, R6, 0xff800000, P0 ;  /* 0xff800000060b7807 */ /* 0x000fc40000000000 */
[----:B------:R-:W-:Y:S02]  /*0b50*/  FSETP.NAN.AND P6, PT, R7, R7, PT ;  /* 0x000000070700720b */ /* 0x000fe40003fc8000 */
[----:B------:R-:W-:Y:S02]  /*0b60*/  SEL R6, R22, 0x5, P4 ;  /* 0x0000000516067807 */ /* 0x000fe40002000000 */
[----:B------:R-:W-:Y:S02]  /*0b70*/  FSETP.NAN.AND P4, PT, R11, R11, PT ;  /* 0x0000000b0b00720b */ /* 0x000fe40003f88000 */
[----:B------:R-:W-:Y:S02]  /*0b80*/  SEL R5, R5, 0xff800000, P0 ;  /* 0xff80000005057807 */ /* 0x000fe40000000000 */
[----:B------:R-:W-:Y:S02]  /*0b90*/  FSETP.GEU.AND P3, PT, R28, R7, PT ;  /* 0x000000071c00720b */ /* 0x000fe40003f6e000 */
[----:B------:R-:W-:-:S02]  /*0ba0*/  FSETP.NAN.AND P5, PT, R5, R5, PT ;  /* 0x000000050500720b */ /* 0x000fc40003fa8000 */
[----:B----4-:R-:W-:Y:S02]  /*0bb0*/  SEL R20, R4, 0xff800000, P0 ;  /* 0xff80000004147807 */ /* 0x010fe40000000000 */
[----:B------:R-:W-:Y:S02]  /*0bc0*/  FSETP.GEU.AND P0, PT, R10, R11, PT ;  /* 0x0000000b0a00720b */ /* 0x000fe40003f0e000 */
[----:B------:R-:W-:Y:S02]  /*0bd0*/  @!P6 SEL R7, R7, R28, !P3 ;  /* 0x0000001c0707e207 */ /* 0x000fe40005800000 */
[----:B------:R-:W-:Y:S02]  /*0be0*/  FSETP.NAN.AND P6, PT, R20, R20, PT ;  /* 0x000000141400720b */ /* 0x000fe40003fc8000 */
[----:B------:R-:W-:Y:S02]  /*0bf0*/  @!P4 SEL R11, R11, R10, !P0 ;  /* 0x0000000a0b0bc207 */ /* 0x000fe40004000000 */
[----:B------:R-:W-:-:S02]  /*0c00*/  FSETP.GEU.AND P4, PT, R9, R5, PT ;  /* 0x000000050900720b */ /* 0x000fc40003f8e000 */
[----:B---3--:R-:W-:Y:S02]  /*0c10*/  SEL R3, R12, 0xff800000, P2 ;  /* 0xff8000000c037807 */ /* 0x008fe40001000000 */
[----:B------:R-:W-:Y:S02]  /*0c20*/  @!P5 SEL R5, R5, R9, !P4 ;  /* 0x000000090505d207 */ /* 0x000fe40006000000 */
[----:B------:R-:W-:Y:S02]  /*0c30*/  FSETP.NAN.AND P1, PT, R3, R3, PT ;  /* 0x000000030300720b */ /* 0x000fe40003f28000 */
[----:B------:R-:W-:Y:S02]  /*0c40*/  FSETP.GEU.AND P5, PT, R8, R20, PT ;  /* 0x000000140800720b */ /* 0x000fe40003fae000 */
[----:B------:R-:W-:Y:S02]  /*0c50*/  SEL R4, R13, 0xff800000, P2 ;  /* 0xff8000000d047807 */ /* 0x000fe40001000000 */
[----:B------:R-:W-:-:S02]  /*0c60*/  @!P6 SEL R20, R20, R8, !P5 ;  /* 0x000000081414e207 */ /* 0x000fc40006800000 */
[----:B------:R-:W-:Y:S02]  /*0c70*/  FSETP.NAN.AND P6, PT, R4, R4, PT ;  /* 0x000000040400720b */ /* 0x000fe40003fc8000 */
[----:B------:R-:W-:Y:S02]  /*0c80*/  SEL R14, R14, 0xff800000, P2 ;  /* 0xff8000000e0e7807 */ /* 0x000fe40001000000 */
[----:B------:R-:W-:Y:S02]  /*0c90*/  SEL R8, R27, 0x6, P3 ;  /* 0x000000061b087807 */ /* 0x000fe40001800000 */
[----:B------:R-:W-:Y:S02]  /*0ca0*/  FSETP.GEU.AND P3, PT, R20, R3, PT ;  /* 0x000000031400720b */ /* 0x000fe40003f6e000 */
[----:B------:R-:W-:Y:S02]  /*0cb0*/  SEL R26, R26, 0x6, P0 ;  /* 0x000000061a1a7807 */ /* 0x000fe40000000000 */
[----:B------:R-:W-:-:S02]  /*0cc0*/  FSETP.NAN.AND P0, PT, R14, R14, PT ;  /* 0x0000000e0e00720b */ /* 0x000fc40003f08000 */
[----:B------:R-:W-:Y:S02]  /*0cd0*/  SEL R10, R15, 0xff800000, P2 ;  /* 0xff8000000f0a7807 */ /* 0x000fe40001000000 */
[----:B------:R-:W-:Y:S02]  /*0ce0*/  @!P1 SEL R3, R3, R20, !P3 ;  /* 0x0000001403039207 */ /* 0x000fe40005800000 */
[----:B------:R-:W-:Y:S02]  /*0cf0*/  SEL R9, R6, 0x6, P5 ;  /* 0x0000000606097807 */ /* 0x000fe40002800000 */
[----:B------:R-:W-:Y:S02]  /*0d00*/  FSETP.GEU.AND P1, PT, R5, R4, PT ;  /* 0x000000040500720b */ /* 0x000fe40003f2e000 */
[----:B------:R-:W-:Y:S02]  /*0d10*/  FSETP.NAN.AND P5, PT, R10, R10, PT ;  /* 0x0000000a0a00720b */ /* 0x000fe40003fa8000 */
[----:B------:R-:W-:-:S02]  /*0d20*/  @!P6 SEL R4, R4, R5, !P1 ;  /* 0x000000050404e207 */ /* 0x000fc40004800000 */
[----:B------:R-:W-:Y:S02]  /*0d30*/  FSETP.GEU.AND P6, PT, R11, R14, PT ;  /* 0x0000000e0b00720b */ /* 0x000fe40003fce000 */
[----:B-----5:R-:W-:Y:S02]  /*0d40*/  SEL R19, R19, 0xff800000, P2 ;  /* 0xff80000013137807 */ /* 0x020fe40001000000 */
[----:B------:R-:W-:Y:S02]  /*0d50*/  @!P0 SEL R14, R14, R11, !P6 ;  /* 0x0000000b0e0e8207 */ /* 0x000fe40007000000 */
[----:B------:R-:W-:-:S04]  /*0d60*/  FSETP.GEU.AND P0, PT, R7, R10, PT ;  /* 0x0000000a0700720b */ /* 0x000fc80003f0e000 */
[----:B------:R-:W-:Y:S02]  /*0d70*/  @!P5 SEL R10, R10, R7, !P0 ;  /* 0x000000070a0ad207 */ /* 0x000fe40004000000 */
[----:B------:R-:W-:Y:S01]  /*0d80*/  FSETP.NAN.AND P5, PT, R19, R19, PT ;  /* 0x000000131300720b */ /* 0x000fe20003fa8000 */
[----:B------:R-:W1:Y:S01]  /*0d90*/  LDC.64 R6, c[0x0][0x218] ;  /* 0x00008600ff067b82 */ /* 0x000e620000000a00 */
[----:B------:R-:W-:Y:S02]  /*0da0*/  SEL R2, R2, 0x6, P4 ;  /* 0x0000000602027807 */ /* 0x000fe40002000000 */
[----:B------:R-:W-:Y:S02]  /*0db0*/  SEL R16, R16, 0xff800000, P2 ;  /* 0xff80000010107807 */ /* 0x000fe40001000000 */
[----:B------:R-:W-:Y:S02]  /*0dc0*/  SEL R17, R17, 0xff800000, P2 ;  /* 0xff80000011117807 */ /* 0x000fe40001000000 */
[----:B------:R-:W-:-:S02]  /*0dd0*/  SEL R18, R18, 0xff800000, P2 ;  /* 0xff80000012127807 */ /* 0x000fc40001000000 */
[----:B------:R-:W-:Y:S02]  /*0de0*/  FSETP.GEU.AND P2, PT, R10, R19, PT ;  /* 0x000000130a00720b */ /* 0x000fe40003f4e000 */
[----:B------:R-:W-:Y:S02]  /*0df0*/  SEL R9, R9, 0x7, P3 ;  /* 0x0000000709097807 */ /* 0x000fe40001800000 */
[----:B------:R-:W-:Y:S02]  /*0e00*/  SEL R2, R2, 0x7, P1 ;  /* 0x0000000702027807 */ /* 0x000fe40000800000 */
[----:B------:R-:W-:Y:S02]  /*0e10*/  FSETP.NAN.AND P4, PT, R18, R18, PT ;  /* 0x000000121200720b */ /* 0x000fe40003f88000 */
[----:B------:R-:W-:Y:S02]  /*0e20*/  FSETP.NAN.AND P3, PT, R17, R17, PT ;  /* 0x000000111100720b */ /* 0x000fe40003f68000 */
[----:B------:R-:W-:-:S02]  /*0e30*/  FSETP.NAN.AND P1, PT, R16, R16, PT ;  /* 0x000000101000720b */ /* 0x000fc40003f28000 */
[----:B------:R-:W-:Y:S02]  /*0e40*/  @!P5 SEL R19, R19, R10, !P2 ;  /* 0x0000000a1313d207 */ /* 0x000fe40005000000 */
[----:B------:R-:W-:Y:S02]  /*0e50*/  SEL R26, R26, 0x7, P6 ;  /* 0x000000071a1a7807 */ /* 0x000fe40003000000 */
[----:B------:R-:W-:Y:S02]  /*0e60*/  SEL R8, R8, 0x7, P0 ;  /* 0x0000000708087807 */ /* 0x000fe40000000000 */
[----:B------:R-:W-:Y:S02]  /*0e70*/  FSETP.GEU.AND P6, PT, R14, R18, PT ;  /* 0x000000120e00720b */ /* 0x000fe40003fce000 */
[----:B------:R-:W-:Y:S02]  /*0e80*/  FSETP.GEU.AND P5, PT, R4, R17, PT ;  /* 0x000000110400720b */ /* 0x000fe40003fae000 */
[----:B------:R-:W-:-:S02]  /*0e90*/  FSETP.GEU.AND P0, PT, R3, R16, PT ;  /* 0x000000100300720b */ /* 0x000fc40003f0e000 */
[----:B------:R-:W-:Y:S02]  /*0ea0*/  SEL R5, R8, 0x8, P2 ;  /* 0x0000000808057807 */ /* 0x000fe40001000000 */
[----:B------:R-:W-:Y:S02]  /*0eb0*/  SEL R26, R26, 0x8, P6 ;  /* 0x000000081a1a7807 */ /* 0x000fe40003000000 */
[----:B------:R-:W-:Y:S02]  /*0ec0*/  SEL R2, R2, 0x8, P5 ;  /* 0x0000000802027807 */ /* 0x000fe40002800000 */
[----:B------:R-:W-:Y:S02]  /*0ed0*/  SEL R9, R9, 0x8, P0 ;  /* 0x0000000809097807 */ /* 0x000fe40000000000 */
[----:B------:R-:W-:Y:S02]  /*0ee0*/  IADD3 R8, P2, R0, UR6, RZ ;  /* 0x0000000600087c10 */ /* 0x000fe4000ff5e0ff */
[----:B------:R-:W-:-:S02]  /*0ef0*/  PRMT R5, R26, 0x3340, R5 ;  /* 0x000033401a057816 */ /* 0x000fc40000000005 */
[----:B------:R-:W-:Y:S01]  /*0f00*/  PRMT R2, R9, 0x3340, R2 ;  /* 0x0000334009027816 */ /* 0x000fe20000000002 */
[----:B-1----:R-:W-:Y:S01]  /*0f10*/  IMAD.WIDE R6, R0, 0x4, R6 ;  /* 0x0000000400067825 */ /* 0x002fe200078e0206 */
[----:B------:R-:W-:Y:S02]  /*0f20*/  @!P4 SEL R18, R18, R14, !P6 ;  /* 0x0000000e1212c207 */ /* 0x000fe40007000000 */
[----:B------:R-:W-:Y:S02]  /*0f30*/  @!P3 SEL R17, R17, R4, !P5 ;  /* 0x000000041111b207 */ /* 0x000fe40006800000 */
[----:B------:R-:W-:Y:S02]  /*0f40*/  @!P1 SEL R16, R16, R3, !P0 ;  /* 0x0000000310109207 */ /* 0x000fe40004000000 */
[----:B------:R-:W-:Y:S02]  /*0f50*/  LEA.HI.X.SX32 R9, R0, UR7, 0x1, P2 ;  /* 0x0000000700097c11 */ /* 0x000fe400090f0eff */
[----:B------:R-:W-:Y:S01]  /*0f60*/  PRMT R5, R2, 0x5410, R5 ;  /* 0x0000541002057816 */ /* 0x000fe20000000005 */
[----:B------:R-:W-:Y:S04]  /*0f70*/  STG.E.128 desc[UR4][R6.64], R16 ;  /* 0x0000001006007986 */ /* 0x000fe8000c101d04 */
[----:B------:R-:W-:Y:S01]  /*0f80*/  STG.E desc[UR4][R8.64], R5 ;  /* 0x0000000508007986 */ /* 0x000fe2000c101904 */
[----:B------:R-:W-:Y:S05]  /*0f90*/  EXIT ;  /* 0x000000000000794d */ /* 0x000fea0003800000 */
.L_x_0:
[----:B------:R-:W-:-:S00]  /*0fa0*/  BRA `(.L_x_0) ;  /* 0xfffffffc00fc7947 */ /* 0x000fc0000383ffff */
[----:B------:R-:W-:-:S00]  /*0fb0*/  NOP ;  /* 0x0000000000007918 */ /* 0x000fc00000000000 */
        /* <DEDUP_REMOVED lines=12> */
.L_x_1:


//--------------------- .nv.constant0.triton_poi_fused_max_pool2d_with_indices_8 --------------------------
	.section	.nv.constant0.triton_poi_fused_max_pool2d_with_indices_8,"a",@progbits
	.sectionflags	@""
	.align	4
.nv.constant0.triton_poi_fused_max_pool2d_with_indices_8:
	.zero		556
